//
// Generated by NVIDIA NVVM Compiler
//
// Compiler Build ID: CL-36424714
// Cuda compilation tools, release 13.0, V13.0.88
// Based on NVVM 20.0.0
//

.version 9.0
.target sm_100
.address_size 64

	// .globl	_Z8myKernelPfiii

.visible .entry _Z8myKernelPfiii(
	.param .u64 .ptr .align 1 _Z8myKernelPfiii_param_0,
	.param .u32 _Z8myKernelPfiii_param_1,
	.param .u32 _Z8myKernelPfiii_param_2,
	.param .u32 _Z8myKernelPfiii_param_3
)
{


	ret;

}


// ===== COMPILED SASS (sm_100) =====

	.target	sm_100

	.elftype	@"ET_EXEC"


//--------------------- .note.nv.tkinfo           --------------------------
	.section	.note.nv.tkinfo,"",@"SHT_NOTE"
	.sectionflags	@"SHF_NOTE_NV_TKINFO"
	.tkinfo
        /*0018*/ 	.word	0x00000002
        /*0030*/ 	.string	""
        /*0030*/ 	.string	"ptxas"
        /*0030*/ 	.string	"Cuda compilation tools, release 13.0, V13.0.88"
        /*0030*/ 	.string	"Build cuda_13.0.r13.0/compiler.36424714_0"
        /*0030*/ 	.string	"-arch sm_100 -m 64 "



//--------------------- .note.nv.cuinfo           --------------------------
	.section	.note.nv.cuinfo,"",@"SHT_NOTE"
	.sectionflags	@"SHF_NOTE_NV_CUINFO"
        /*0018*/ 	.short	0x0002
        /*001a*/ 	.short	0x0064
        /*001c*/ 	.short	0x0082
	.zero		2


//--------------------- .nv.info                  --------------------------
	.section	.nv.info,"",@"SHT_CUDA_INFO"
	.align	4


	//----- nvinfo : EIATTR_REGCOUNT
	.align		4
        /*0000*/ 	.byte	0x04, 0x2f
        /*0002*/ 	.short	(.L_1 - .L_0)
	.align		4
.L_0:
        /*0004*/ 	.word	index@(_Z8myKernelPfiii)
        /*0008*/ 	.word	0x00000004


	//----- nvinfo : EIATTR_FRAME_SIZE
	.align		4
.L_1:
        /*000c*/ 	.byte	0x04, 0x11
        /*000e*/ 	.short	(.L_3 - .L_2)
	.align		4
.L_2:
        /*0010*/ 	.word	index@(_Z8myKernelPfiii)
        /*0014*/ 	.word	0x00000000


	//----- nvinfo : EIATTR_MIN_STACK_SIZE
	.align		4
.L_3:
        /*0018*/ 	.byte	0x04, 0x12
        /*001a*/ 	.short	(.L_5 - .L_4)
	.align		4
.L_4:
        /*001c*/ 	.word	index@(_Z8myKernelPfiii)
        /*0020*/ 	.word	0x00000000
.L_5:


//--------------------- .nv.compat                --------------------------
	.section	.nv.compat,"",@"SHT_CUDA_COMPAT_INFO"
	.align	4
        /*0000*/ 	.byte	0x02, 0x09, 0x00, 0x00, 0x02, 0x02, 0x01, 0x00, 0x02, 0x05, 0x05, 0x00, 0x03, 0x07, 0x01, 0x01
        /*0010*/ 	.byte	0x02, 0x03, 0x00, 0x00, 0x02, 0x06, 0x01, 0x00, 0x04, 0x0b, 0x08, 0x00, 0x09, 0x00, 0x00, 0x00
        /*0020*/ 	.byte	0x00, 0x00, 0x00, 0x00


//--------------------- .nv.info._Z8myKernelPfiii --------------------------
	.section	.nv.info._Z8myKernelPfiii,"",@"SHT_CUDA_INFO"
	.sectionflags	@""
	.align	4


	//----- nvinfo : EIATTR_CUDA_API_VERSION
	.align		4
        /*0000*/ 	.byte	0x04, 0x37
        /*0002*/ 	.short	(.L_7 - .L_6)
.L_6:
        /*0004*/ 	.word	0x00000082


	//----- nvinfo : EIATTR_KPARAM_INFO
	.align		4
.L_7:
        /*0008*/ 	.byte	0x04, 0x17
        /*000a*/ 	.short	(.L_9 - .L_8)
.L_8:
        /*000c*/ 	.word	0x00000000
        /*0010*/ 	.short	0x0003
        /*0012*/ 	.short	0x0010
        /*0014*/ 	.byte	0x00, 0xf0, 0x11, 0x00


	//----- nvinfo : EIATTR_KPARAM_INFO
	.align		4
.L_9:
        /*0018*/ 	.byte	0x04, 0x17
        /*001a*/ 	.short	(.L_11 - .L_10)
.L_10:
        /*001c*/ 	.word	0x00000000
        /*0020*/ 	.short	0x0002
        /*0022*/ 	.short	0x000c
        /*0024*/ 	.byte	0x00, 0xf0, 0x11, 0x00


	//----- nvinfo : EIATTR_KPARAM_INFO
	.align		4
.L_11:
        /*0028*/ 	.byte	0x04, 0x17
        /*002a*/ 	.short	(.L_13 - .L_12)
.L_12:
        /*002c*/ 	.word	0x00000000
        /*0030*/ 	.short	0x0001
        /*0032*/ 	.short	0x0008
        /*0034*/ 	.byte	0x00, 0xf0, 0x11, 0x00


	//----- nvinfo : EIATTR_KPARAM_INFO
	.align		4
.L_13:
        /*0038*/ 	.byte	0x04, 0x17
        /*003a*/ 	.short	(.L_15 - .L_14)
.L_14:
        /*003c*/ 	.word	0x00000000
        /*0040*/ 	.short	0x0000
        /*0042*/ 	.short	0x0000
        /*0044*/ 	.byte	0x00, 0xf5, 0x21, 0x00


	//----- nvinfo : EIATTR_SPARSE_MMA_MASK
	.align		4
.L_15:
        /*0048*/ 	.byte	0x03, 0x50
        /*004a*/ 	.short	0x0000


	//----- nvinfo : EIATTR_MAXREG_COUNT
	.align		4
        /*004c*/ 	.byte	0x03, 0x1b
        /*004e*/ 	.short	0x00ff


	//----- nvinfo : EIATTR_MERCURY_ISA_VERSION
	.align		4
        /*0050*/ 	.byte	0x03, 0x5f
        /*0052*/ 	.short	0x0101


	//----- nvinfo : EIATTR_VRC_CTA_INIT_COUNT
	.align		4
        /*0054*/ 	.byte	0x02, 0x4a
	.zero		1
	.zero		1


	//----- nvinfo : EIATTR_EXIT_INSTR_OFFSETS
	.align		4
        /*0058*/ 	.byte	0x04, 0x1c
        /*005a*/ 	.short	(.L_17 - .L_16)


	//   ....[0]....
.L_16:
        /*005c*/ 	.word	0x00000010


	//----- nvinfo : EIATTR_CBANK_PARAM_SIZE
	.align		4
.L_17:
        /*0060*/ 	.byte	0x03, 0x19
        /*0062*/ 	.short	0x0014


	//----- nvinfo : EIATTR_PARAM_CBANK
	.align		4
        /*0064*/ 	.byte	0x04, 0x0a
        /*0066*/ 	.short	(.L_19 - .L_18)
	.align		4
.L_18:
        /*0068*/ 	.word	index@(.nv.constant0._Z8myKernelPfiii)
        /*006c*/ 	.short	0x0380
        /*006e*/ 	.short	0x0014


	//----- nvinfo : EIATTR_SW_WAR
	.align		4
.L_19:
        /*0070*/ 	.byte	0x04, 0x36
        /*0072*/ 	.short	(.L_21 - .L_20)
.L_20:
        /*0074*/ 	.word	0x00000008
.L_21:


//--------------------- .nv.callgraph             --------------------------
	.section	.nv.callgraph,"",@"SHT_CUDA_CALLGRAPH"
	.align	4
	.sectionentsize	8
	.align		4
        /*0000*/ 	.word	0x00000000
	.align		4
        /*0004*/ 	.word	0xffffffff
	.align		4
        /*0008*/ 	.word	0x00000000
	.align		4
        /*000c*/ 	.word	0xfffffffe
	.align		4
        /*0010*/ 	.word	0x00000000
	.align		4
        /*0014*/ 	.word	0xfffffffd
	.align		4
        /*0018*/ 	.word	0x00000000
	.align		4
        /*001c*/ 	.word	0xfffffffc


//--------------------- .text._Z8myKernelPfiii    --------------------------
	.section	.text._Z8myKernelPfiii,"ax",@progbits
	.align	128
        .global         _Z8myKernelPfiii
        .type           _Z8myKernelPfiii,@function
        .size           _Z8myKernelPfiii,(.L_x_1 - _Z8myKernelPfiii)
        .other          _Z8myKernelPfiii,@"STO_CUDA_ENTRY STV_DEFAULT"
_Z8myKernelPfiii:
.text._Z8myKernelPfiii:
[----:B------:R-:W-:Y:S01]  /*0000*/  LDC R1, c[0x0][0x37c] ;  /* 0x0000df00ff017b82 */ /* 0x000fe20000000800 */
[----:B------:R-:W-:Y:S05]  /*0010*/  EXIT ;  /* 0x000000000000794d */ /* 0x000fea0003800000 */
.L_x_0:
[----:B------:R-:W-:-:S00]  /*0020*/  BRA `(.L_x_0) ;  /* 0xfffffffc00fc7947 */ /* 0x000fc0000383ffff */
[----:B------:R-:W-:-:S00]  /*0030*/  NOP ;  /* 0x0000000000007918 */ /* 0x000fc00000000000 */
        /* <DEDUP_REMOVED lines=12> */
.L_x_1:


//--------------------- .nv.shared.reserved.0     --------------------------
	.section	.nv.shared.reserved.0,"aw",@nobits
	.weak		__nv_reservedSMEM_offset_0_alias
	.size		__nv_reservedSMEM_offset_0_alias, 0, 64
	.other		__nv_reservedSMEM_offset_0_alias,@"STO_CUDA_RESERVED_SHARED STV_DEFAULT"
__nv_reservedSMEM_offset_0_alias:
	.zero		0
	.zero		64


//--------------------- .nv.constant0._Z8myKernelPfiii --------------------------
	.section	.nv.constant0._Z8myKernelPfiii,"a",@progbits
	.sectionflags	@""
	.align	4
.nv.constant0._Z8myKernelPfiii:
	.zero		916


//--------------------- SYMBOLS --------------------------

	.type		.nv.reservedSmem.offset0,@object
	.size		.nv.reservedSmem.offset0,0x4
